//
// Generated by NVIDIA NVVM Compiler
//
// Compiler Build ID: CL-36424714
// Cuda compilation tools, release 13.0, V13.0.88
// Based on NVVM 20.0.0
//

.version 9.0
.target sm_100
.address_size 64

	// .globl	_Z11simple_testPfi
.global .align 4 .b8 __cudart_i2opi_f[24] = {65, 144, 67, 60, 153, 149, 98, 219, 192, 221, 52, 245, 209, 87, 39, 252, 41, 21, 68, 78, 110, 131, 249, 162};

.visible .entry _Z11simple_testPfi(
	.param .u64 .ptr .align 1 _Z11simple_testPfi_param_0,
	.param .u32 _Z11simple_testPfi_param_1
)
{
	.local .align 4 .b8 	__local_depot0[28];
	.reg .b64 	%SP;
	.reg .b64 	%SPL;
	.reg .pred 	%p<11>;
	.reg .b32 	%r<49>;
	.reg .b32 	%f<34>;
	.reg .b64 	%rd<25>;
	.reg .b64 	%fd<3>;

	mov.u64 	%SPL, __local_depot0;
	ld.param.u64 	%rd9, [_Z11simple_testPfi_param_0];
	ld.param.u32 	%r18, [_Z11simple_testPfi_param_1];
	add.u64 	%rd1, %SPL, 0;
	mov.u32 	%r19, %ctaid.x;
	mov.u32 	%r20, %ntid.x;
	mov.u32 	%r21, %tid.x;
	mad.lo.s32 	%r1, %r19, %r20, %r21;
	setp.ge.s32 	%p1, %r1, %r18;
	@%p1 bra 	$L__BB0_12;
	cvt.rn.f32.s32 	%f1, %r1;
	mov.f32 	%f32, 0f00000000;
	mov.b32 	%r44, 0;
	mov.u64 	%rd11, __cudart_i2opi_f;
$L__BB0_2:
	cvt.rn.f32.u32 	%f11, %r44;
	add.f32 	%f3, %f1, %f11;
	mul.f32 	%f12, %f3, 0f3F22F983;
	cvt.rni.s32.f32 	%r48, %f12;
	cvt.rn.f32.s32 	%f13, %r48;
	fma.rn.f32 	%f14, %f13, 0fBFC90FDA, %f3;
	fma.rn.f32 	%f15, %f13, 0fB3A22168, %f14;
	fma.rn.f32 	%f33, %f13, 0fA7C234C5, %f15;
	abs.f32 	%f5, %f3;
	setp.ltu.f32 	%p2, %f5, 0f47CE4780;
	@%p2 bra 	$L__BB0_10;
	setp.neu.f32 	%p3, %f5, 0f7F800000;
	@%p3 bra 	$L__BB0_5;
	mov.f32 	%f18, 0f00000000;
	mul.rn.f32 	%f33, %f3, %f18;
	mov.b32 	%r48, 0;
	bra.uni 	$L__BB0_10;
$L__BB0_5:
	mov.b32 	%r4, %f3;
	shl.b32 	%r24, %r4, 8;
	or.b32  	%r5, %r24, -2147483648;
	mov.b64 	%rd24, 0;
	mov.b32 	%r45, 0;
	mov.u64 	%rd22, %rd11;
	mov.u64 	%rd23, %rd1;
$L__BB0_6:
	.pragma "nounroll";
	ld.global.nc.u32 	%r25, [%rd22];
	mad.wide.u32 	%rd13, %r25, %r5, %rd24;
	shr.u64 	%rd24, %rd13, 32;
	st.local.u32 	[%rd23], %rd13;
	add.s32 	%r45, %r45, 1;
	add.s64 	%rd23, %rd23, 4;
	add.s64 	%rd22, %rd22, 4;
	setp.ne.s32 	%p4, %r45, 6;
	@%p4 bra 	$L__BB0_6;
	shr.u32 	%r26, %r4, 23;
	st.local.u32 	[%rd1+24], %rd24;
	and.b32  	%r8, %r26, 31;
	and.b32  	%r27, %r26, 224;
	add.s32 	%r28, %r27, -128;
	shr.u32 	%r29, %r28, 5;
	mul.wide.u32 	%rd14, %r29, 4;
	sub.s64 	%rd8, %rd1, %rd14;
	ld.local.u32 	%r46, [%rd8+24];
	ld.local.u32 	%r47, [%rd8+20];
	setp.eq.s32 	%p5, %r8, 0;
	@%p5 bra 	$L__BB0_9;
	shf.l.wrap.b32 	%r46, %r47, %r46, %r8;
	ld.local.u32 	%r30, [%rd8+16];
	shf.l.wrap.b32 	%r47, %r30, %r47, %r8;
$L__BB0_9:
	shr.u32 	%r31, %r46, 30;
	shf.l.wrap.b32 	%r32, %r47, %r46, 2;
	shl.b32 	%r33, %r47, 2;
	shr.u32 	%r34, %r32, 31;
	add.s32 	%r35, %r34, %r31;
	neg.s32 	%r36, %r35;
	setp.lt.s32 	%p6, %r4, 0;
	selp.b32 	%r48, %r36, %r35, %p6;
	xor.b32  	%r37, %r32, %r4;
	shr.s32 	%r38, %r32, 31;
	xor.b32  	%r39, %r38, %r32;
	xor.b32  	%r40, %r38, %r33;
	cvt.u64.u32 	%rd15, %r39;
	shl.b64 	%rd16, %rd15, 32;
	cvt.u64.u32 	%rd17, %r40;
	or.b64  	%rd18, %rd16, %rd17;
	cvt.rn.f64.s64 	%fd1, %rd18;
	mul.f64 	%fd2, %fd1, 0d3BF921FB54442D19;
	cvt.rn.f32.f64 	%f16, %fd2;
	neg.f32 	%f17, %f16;
	setp.lt.s32 	%p7, %r37, 0;
	selp.f32 	%f33, %f17, %f16, %p7;
$L__BB0_10:
	mul.rn.f32 	%f19, %f33, %f33;
	and.b32  	%r42, %r48, 1;
	setp.eq.b32 	%p8, %r42, 1;
	selp.f32 	%f20, 0f3F800000, %f33, %p8;
	fma.rn.f32 	%f21, %f19, %f20, 0f00000000;
	fma.rn.f32 	%f22, %f19, 0f37CBAC00, 0fBAB607ED;
	selp.f32 	%f23, %f22, 0fB94D4153, %p8;
	selp.f32 	%f24, 0f3D2AAABB, 0f3C0885E4, %p8;
	fma.rn.f32 	%f25, %f23, %f19, %f24;
	selp.f32 	%f26, 0fBEFFFFFF, 0fBE2AAAA8, %p8;
	fma.rn.f32 	%f27, %f25, %f19, %f26;
	fma.rn.f32 	%f28, %f27, %f21, %f20;
	and.b32  	%r43, %r48, 2;
	setp.eq.s32 	%p9, %r43, 0;
	mov.f32 	%f29, 0f00000000;
	sub.f32 	%f30, %f29, %f28;
	selp.f32 	%f31, %f28, %f30, %p9;
	add.f32 	%f32, %f32, %f31;
	add.s32 	%r44, %r44, 1;
	setp.ne.s32 	%p10, %r44, 1000;
	@%p10 bra 	$L__BB0_2;
	cvta.to.global.u64 	%rd19, %rd9;
	mul.wide.s32 	%rd20, %r1, 4;
	add.s64 	%rd21, %rd19, %rd20;
	st.global.f32 	[%rd21], %f32;
$L__BB0_12:
	ret;

}


// ===== COMPILED SASS (sm_100) =====

	.target	sm_100

	.elftype	@"ET_EXEC"


//--------------------- .note.nv.tkinfo           --------------------------
	.section	.note.nv.tkinfo,"",@"SHT_NOTE"
	.sectionflags	@"SHF_NOTE_NV_TKINFO"
	.tkinfo
        /*0018*/ 	.word	0x00000002
        /*0030*/ 	.string	""
        /*0030*/ 	.string	"ptxas"
        /*0030*/ 	.string	"Cuda compilation tools, release 13.0, V13.0.88"
        /*0030*/ 	.string	"Build cuda_13.0.r13.0/compiler.36424714_0"
        /*0030*/ 	.string	"-arch sm_100 -m 64 "



//--------------------- .note.nv.cuinfo           --------------------------
	.section	.note.nv.cuinfo,"",@"SHT_NOTE"
	.sectionflags	@"SHF_NOTE_NV_CUINFO"
        /*0018*/ 	.short	0x0002
        /*001a*/ 	.short	0x0064
        /*001c*/ 	.short	0x0082
	.zero		2


//--------------------- .nv.info                  --------------------------
	.section	.nv.info,"",@"SHT_CUDA_INFO"
	.align	4


	//----- nvinfo : EIATTR_REGCOUNT
	.align		4
        /*0000*/ 	.byte	0x04, 0x2f
        /*0002*/ 	.short	(.L_2 - .L_1)
	.align		4
.L_1:
        /*0004*/ 	.word	index@(_Z11simple_testPfi)
        /*0008*/ 	.word	0x00000015


	//----- nvinfo : EIATTR_FRAME_SIZE
	.align		4
.L_2:
        /*000c*/ 	.byte	0x04, 0x11
        /*000e*/ 	.short	(.L_4 - .L_3)
	.align		4
.L_3:
        /*0010*/ 	.word	index@(_Z11simple_testPfi)
        /*0014*/ 	.word	0x00000000


	//----- nvinfo : EIATTR_MIN_STACK_SIZE
	.align		4
.L_4:
        /*0018*/ 	.byte	0x04, 0x12
        /*001a*/ 	.short	(.L_6 - .L_5)
	.align		4
.L_5:
        /*001c*/ 	.word	index@(_Z11simple_testPfi)
        /*0020*/ 	.word	0x00000000
.L_6:


//--------------------- .nv.compat                --------------------------
	.section	.nv.compat,"",@"SHT_CUDA_COMPAT_INFO"
	.align	4
        /*0000*/ 	.byte	0x02, 0x09, 0x00, 0x00, 0x02, 0x02, 0x01, 0x00, 0x02, 0x05, 0x05, 0x00, 0x03, 0x07, 0x01, 0x01
        /*0010*/ 	.byte	0x02, 0x03, 0x00, 0x00, 0x02, 0x06, 0x01, 0x00, 0x04, 0x0b, 0x08, 0x00, 0x01, 0x00, 0x00, 0x00
        /*0020*/ 	.byte	0x00, 0x00, 0x00, 0x00


//--------------------- .nv.info._Z11simple_testPfi --------------------------
	.section	.nv.info._Z11simple_testPfi,"",@"SHT_CUDA_INFO"
	.sectionflags	@""
	.align	4


	//----- nvinfo : EIATTR_CUDA_API_VERSION
	.align		4
        /*0000*/ 	.byte	0x04, 0x37
        /*0002*/ 	.short	(.L_8 - .L_7)
.L_7:
        /*0004*/ 	.word	0x00000082


	//----- nvinfo : EIATTR_KPARAM_INFO
	.align		4
.L_8:
        /*0008*/ 	.byte	0x04, 0x17
        /*000a*/ 	.short	(.L_10 - .L_9)
.L_9:
        /*000c*/ 	.word	0x00000000
        /*0010*/ 	.short	0x0001
        /*0012*/ 	.short	0x0008
        /*0014*/ 	.byte	0x00, 0xf0, 0x11, 0x00


	//----- nvinfo : EIATTR_KPARAM_INFO
	.align		4
.L_10:
        /*0018*/ 	.byte	0x04, 0x17
        /*001a*/ 	.short	(.L_12 - .L_11)
.L_11:
        /*001c*/ 	.word	0x00000000
        /*0020*/ 	.short	0x0000
        /*0022*/ 	.short	0x0000
        /*0024*/ 	.byte	0x00, 0xf5, 0x21, 0x00


	//----- nvinfo : EIATTR_SPARSE_MMA_MASK
	.align		4
.L_12:
        /*0028*/ 	.byte	0x03, 0x50
        /*002a*/ 	.short	0x0000


	//----- nvinfo : EIATTR_MAXREG_COUNT
	.align		4
        /*002c*/ 	.byte	0x03, 0x1b
        /*002e*/ 	.short	0x00ff


	//----- nvinfo : EIATTR_MERCURY_ISA_VERSION
	.align		4
        /*0030*/ 	.byte	0x03, 0x5f
        /*0032*/ 	.short	0x0101


	//----- nvinfo : EIATTR_VRC_CTA_INIT_COUNT
	.align		4
        /*0034*/ 	.byte	0x02, 0x4a
	.zero		1
	.zero		1


	//----- nvinfo : EIATTR_EXIT_INSTR_OFFSETS
	.align		4
        /*0038*/ 	.byte	0x04, 0x1c
        /*003a*/ 	.short	(.L_14 - .L_13)


	//   ....[0]....
.L_13:
        /*003c*/ 	.word	0x00000070


	//   ....[1]....
        /*0040*/ 	.word	0x00000900


	//----- nvinfo : EIATTR_CRS_STACK_SIZE
	.align		4
.L_14:
        /*0044*/ 	.byte	0x04, 0x1e
        /*0046*/ 	.short	(.L_16 - .L_15)
.L_15:
        /*0048*/ 	.word	0x00000000


	//----- nvinfo : EIATTR_CBANK_PARAM_SIZE
	.align		4
.L_16:
        /*004c*/ 	.byte	0x03, 0x19
        /*004e*/ 	.short	0x000c


	//----- nvinfo : EIATTR_PARAM_CBANK
	.align		4
        /*0050*/ 	.byte	0x04, 0x0a
        /*0052*/ 	.short	(.L_18 - .L_17)
	.align		4
.L_17:
        /*0054*/ 	.word	index@(.nv.constant0._Z11simple_testPfi)
        /*0058*/ 	.short	0x0380
        /*005a*/ 	.short	0x000c


	//----- nvinfo : EIATTR_SW_WAR
	.align		4
.L_18:
        /*005c*/ 	.byte	0x04, 0x36
        /*005e*/ 	.short	(.L_20 - .L_19)
.L_19:
        /*0060*/ 	.word	0x00000008
.L_20:


//--------------------- .nv.callgraph             --------------------------
	.section	.nv.callgraph,"",@"SHT_CUDA_CALLGRAPH"
	.align	4
	.sectionentsize	8
	.align		4
        /*0000*/ 	.word	0x00000000
	.align		4
        /*0004*/ 	.word	0xffffffff
	.align		4
        /*0008*/ 	.word	0x00000000
	.align		4
        /*000c*/ 	.word	0xfffffffe
	.align		4
        /*0010*/ 	.word	0x00000000
	.align		4
        /*0014*/ 	.word	0xfffffffd
	.align		4
        /*0018*/ 	.word	0x00000000
	.align		4
        /*001c*/ 	.word	0xfffffffc


//--------------------- .nv.constant4             --------------------------
	.section	.nv.constant4,"a",@progbits
	.align	8
	.align		8
.nv.constant4:
        /*0000*/ 	.dword	__cudart_i2opi_f


//--------------------- .text._Z11simple_testPfi  --------------------------
	.section	.text._Z11simple_testPfi,"ax",@progbits
	.align	128
        .global         _Z11simple_testPfi
        .type           _Z11simple_testPfi,@function
        .size           _Z11simple_testPfi,(.L_x_7 - _Z11simple_testPfi)
        .other          _Z11simple_testPfi,@"STO_CUDA_ENTRY STV_DEFAULT"
_Z11simple_testPfi:
.text._Z11simple_testPfi:
[----:B------:R-:W-:Y:S01]  /*0000*/  LDC R1, c[0x0][0x37c] ;  /* 0x0000df00ff017b82 */ /* 0x000fe20000000800 */
[----:B------:R-:W0:Y:S07]  /*0010*/  S2R R0, SR_TID.X ;  /* 0x0000000000007919 */ /* 0x000e2e0000002100 */
[----:B------:R-:W0:Y:S01]  /*0020*/  S2UR UR4, SR_CTAID.X ;  /* 0x00000000000479c3 */ /* 0x000e220000002500 */
[----:B------:R-:W1:Y:S07]  /*0030*/  LDCU UR5, c[0x0][0x388] ;  /* 0x00007100ff0577ac */ /* 0x000e6e0008000800 */
[----:B------:R-:W0:Y:S02]  /*0040*/  LDC R3, c[0x0][0x360] ;  /* 0x0000d800ff037b82 */ /* 0x000e240000000800 */
[----:B0-----:R-:W-:-:S05]  /*0050*/  IMAD R3, R3, UR4, R0 ;  /* 0x0000000403037c24 */ /* 0x001fca000f8e0200 */
[----:B-1----:R-:W-:-:S13]  /*0060*/  ISETP.GE.AND P0, PT, R3, UR5, PT ;  /* 0x0000000503007c0c */ /* 0x002fda000bf06270 */
[----:B------:R-:W-:Y:S05]  /*0070*/  @P0 EXIT ;  /* 0x000000000000094d */ /* 0x000fea0003800000 */
[----:B------:R-:W-:Y:S01]  /*0080*/  I2FP.F32.S32 R4, R3 ;  /* 0x0000000300047245 */ /* 0x000fe20000201400 */
[----:B------:R-:W-:Y:S01]  /*0090*/  IMAD.MOV.U32 R2, RZ, RZ, RZ ;  /* 0x000000ffff027224 */ /* 0x000fe200078e00ff */
[----:B------:R-:W0:Y:S01]  /*00a0*/  LDCU.64 UR8, c[0x0][0x358] ;  /* 0x00006b00ff0877ac */ /* 0x000e220008000a00 */
[----:B------:R-:W-:-:S05]  /*00b0*/  UMOV UR4, URZ ;  /* 0x000000ff00047c82 */ /* 0x000fca0008000000 */
.L_x_5:
[----:B------:R-:W-:Y:S01]  /*00c0*/  I2FP.F32.U32 R7, UR4 ;  /* 0x0000000400077c45 */ /* 0x000fe20008201000 */
[----:B------:R-:W-:Y:S04]  /*00d0*/  BSSY.RECONVERGENT B0, `(.L_x_0) ;  /* 0x000006a000007945 */ /* 0x000fe80003800200 */
[----:B------:R-:W-:-:S04]  /*00e0*/  FADD R0, R4, R7 ;  /* 0x0000000704007221 */ /* 0x000fc80000000000 */
[C---:B------:R-:W-:Y:S01]  /*00f0*/  FMUL R6, R0.reuse, 0.63661974668502807617 ;  /* 0x3f22f98300067820 */ /* 0x040fe20000400000 */
[----:B------:R-:W-:-:S03]  /*0100*/  FSETP.GE.AND P0, PT, |R0|, 105615, PT ;  /* 0x47ce47800000780b */ /* 0x000fc60003f06200 */
[----:B------:R-:W1:Y:S02]  /*0110*/  F2I.NTZ R10, R6 ;  /* 0x00000006000a7305 */ /* 0x000e640000203100 */
[----:B-1----:R-:W-:-:S05]  /*0120*/  I2FP.F32.S32 R7, R10 ;  /* 0x0000000a00077245 */ /* 0x002fca0000201400 */
[----:B------:R-:W-:-:S04]  /*0130*/  FFMA R8, R7, -1.5707962512969970703, R0 ;  /* 0xbfc90fda07087823 */ /* 0x000fc80000000000 */
[----:B------:R-:W-:-:S04]  /*0140*/  FFMA R8, R7, -7.5497894158615963534e-08, R8 ;  /* 0xb3a2216807087823 */ /* 0x000fc80000000008 */
[----:B------:R-:W-:Y:S01]  /*0150*/  FFMA R8, R7, -5.3903029534742383927e-15, R8 ;  /* 0xa7c234c507087823 */ /* 0x000fe20000000008 */
[----:B------:R-:W-:Y:S06]  /*0160*/  @!P0 BRA `(.L_x_1) ;  /* 0x0000000400808947 */ /* 0x000fec0003800000 */
[----:B------:R-:W-:-:S13]  /*0170*/  FSETP.NEU.AND P0, PT, |R0|, +INF , PT ;  /* 0x7f8000000000780b */ /* 0x000fda0003f0d200 */
[----:B------:R-:W-:Y:S01]  /*0180*/  @!P0 FMUL R8, RZ, R0 ;  /* 0x00000000ff088220 */ /* 0x000fe20000400000 */
[----:B------:R-:W-:Y:S01]  /*0190*/  @!P0 IMAD.MOV.U32 R10, RZ, RZ, RZ ;  /* 0x000000ffff0a8224 */ /* 0x000fe200078e00ff */
[----:B------:R-:W-:Y:S06]  /*01a0*/  @!P0 BRA `(.L_x_1) ;  /* 0x0000000400708947 */ /* 0x000fec0003800000 */
[----:B------:R-:W-:Y:S01]  /*01b0*/  IMAD.SHL.U32 R7, R0, 0x100, RZ ;  /* 0x0000010000077824 */ /* 0x000fe200078e00ff */
[----:B------:R-:W1:Y:S01]  /*01c0*/  LDCU.64 UR10, c[0x4][URZ] ;  /* 0x01000000ff0a77ac */ /* 0x000e620008000a00 */
[----:B------:R-:W-:Y:S02]  /*01d0*/  IMAD.MOV.U32 R6, RZ, RZ, RZ ;  /* 0x000000ffff067224 */ /* 0x000fe400078e00ff */
[----:B------:R-:W-:Y:S01]  /*01e0*/  IMAD.MOV.U32 R18, RZ, RZ, RZ ;  /* 0x000000ffff127224 */ /* 0x000fe200078e00ff */
[----:B------:R-:W-:Y:S01]  /*01f0*/  LOP3.LUT R17, R7, 0x80000000, RZ, 0xfc, !PT ;  /* 0x8000000007117812 */ /* 0x000fe200078efcff */
[----:B------:R-:W-:Y:S01]  /*0200*/  UMOV UR6, URZ ;  /* 0x000000ff00067c82 */ /* 0x000fe20008000000 */
[----:B------:R-:W-:-:S05]  /*0210*/  UMOV UR5, URZ ;  /* 0x000000ff00057c82 */ /* 0x000fca0008000000 */
.L_x_2:
[----:B-1----:R-:W-:Y:S01]  /*0220*/  MOV R10, UR10 ;  /* 0x0000000a000a7c02 */ /* 0x002fe20008000f00 */
[----:B------:R-:W-:-:S05]  /*0230*/  IMAD.U32 R11, RZ, RZ, UR11 ;  /* 0x0000000bff0b7e24 */ /* 0x000fca000f8e00ff */
[----:B0-----:R-:W2:Y:S01]  /*0240*/  LDG.E.CONSTANT R8, desc[UR8][R10.64] ;  /* 0x000000080a087981 */ /* 0x001ea2000c1e9900 */
[----:B------:R-:W-:Y:S01]  /*0250*/  UIADD3 UR5, UPT, UPT, UR5, 0x1, URZ ;  /* 0x0000000105057890 */ /* 0x000fe2000fffe0ff */
[C---:B------:R-:W-:Y:S01]  /*0260*/  ISETP.EQ.AND P0, PT, R18.reuse, RZ, PT ;  /* 0x000000ff1200720c */ /* 0x040fe20003f02270 */
[----:B------:R-:W-:Y:S01]  /*0270*/  UIADD3 UR10, UP1, UPT, UR10, 0x4, URZ ;  /* 0x000000040a0a7890 */ /* 0x000fe2000ff3e0ff */
[C---:B------:R-:W-:Y:S01]  /*0280*/  ISETP.EQ.AND P1, PT, R18.reuse, 0x4, PT ;  /* 0x000000041200780c */ /* 0x040fe20003f22270 */
[----:B------:R-:W-:Y:S01]  /*0290*/  UISETP.NE.AND UP0, UPT, UR5, 0x6, UPT ;  /* 0x000000060500788c */ /* 0x000fe2000bf05270 */
[C---:B------:R-:W-:Y:S01]  /*02a0*/  ISETP.EQ.AND P2, PT, R18.reuse, 0x8, PT ;  /* 0x000000081200780c */ /* 0x040fe20003f42270 */
[----:B------:R-:W-:Y:S01]  /*02b0*/  UIADD3.X UR11, UPT, UPT, URZ, UR11, URZ, UP1, !UPT ;  /* 0x0000000bff0b7290 */ /* 0x000fe20008ffe4ff */
[C---:B------:R-:W-:Y:S02]  /*02c0*/  ISETP.EQ.AND P3, PT, R18.reuse, 0xc, PT ;  /* 0x0000000c1200780c */ /* 0x040fe40003f62270 */
[----:B------:R-:W-:-:S02]  /*02d0*/  ISETP.EQ.AND P4, PT, R18, 0x10, PT ;  /* 0x000000101200780c */ /* 0x000fc40003f82270 */
[C---:B------:R-:W-:Y:S01]  /*02e0*/  ISETP.EQ.AND P5, PT, R18.reuse, 0x14, PT ;  /* 0x000000141200780c */ /* 0x040fe20003fa2270 */
[----:B------:R-:W-:Y:S02]  /*02f0*/  VIADD R18, R18, 0x4 ;  /* 0x0000000412127836 */ /* 0x000fe40000000000 */
[----:B--2---:R-:W-:-:S03]  /*0300*/  IMAD.WIDE.U32 R8, R8, R17, RZ ;  /* 0x0000001108087225 */ /* 0x004fc600078e00ff */
[----:B------:R-:W-:-:S04]  /*0310*/  IADD3 R7, P6, PT, R8, R6, RZ ;  /* 0x0000000608077210 */ /* 0x000fc80007fde0ff */
[----:B------:R-:W-:Y:S01]  /*0320*/  IADD3.X R6, PT, PT, R9, UR6, RZ, P6, !PT ;  /* 0x0000000609067c10 */ /* 0x000fe2000b7fe4ff */
[--C-:B------:R-:W-:Y:S01]  /*0330*/  @P0 IMAD.MOV.U32 R5, RZ, RZ, R7.reuse ;  /* 0x000000ffff050224 */ /* 0x100fe200078e0007 */
[----:B------:R-:W-:Y:S01]  /*0340*/  @P3 MOV R16, R7 ;  /* 0x0000000700103202 */ /* 0x000fe20000000f00 */
[--C-:B------:R-:W-:Y:S02]  /*0350*/  @P1 IMAD.MOV.U32 R14, RZ, RZ, R7.reuse ;  /* 0x000000ffff0e1224 */ /* 0x100fe400078e0007 */
[--C-:B------:R-:W-:Y:S02]  /*0360*/  @P2 IMAD.MOV.U32 R15, RZ, RZ, R7.reuse ;  /* 0x000000ffff0f2224 */ /* 0x100fe400078e0007 */
[--C-:B------:R-:W-:Y:S02]  /*0370*/  @P4 IMAD.MOV.U32 R12, RZ, RZ, R7.reuse ;  /* 0x000000ffff0c4224 */ /* 0x100fe400078e0007 */
[----:B------:R-:W-:Y:S01]  /*0380*/  @P5 IMAD.MOV.U32 R13, RZ, RZ, R7 ;  /* 0x000000ffff0d5224 */ /* 0x000fe200078e0007 */
[----:B------:R-:W-:Y:S06]  /*0390*/  BRA.U UP0, `(.L_x_2) ;  /* 0xfffffffd00a07547 */ /* 0x000fec000b83ffff */
[----:B------:R-:W-:Y:S01]  /*03a0*/  SHF.R.U32.HI R7, RZ, 0x17, R0 ;  /* 0x00000017ff077819 */ /* 0x000fe20000011600 */
[----:B------:R-:W-:Y:S03]  /*03b0*/  BSSY.RECONVERGENT B1, `(.L_x_3) ;  /* 0x0000029000017945 */ /* 0x000fe60003800200 */
[C---:B------:R-:W-:Y:S02]  /*03c0*/  LOP3.LUT R8, R7.reuse, 0xe0, RZ, 0xc0, !PT ;  /* 0x000000e007087812 */ /* 0x040fe400078ec0ff */
[----:B------:R-:W-:-:S03]  /*03d0*/  LOP3.LUT P6, RZ, R7, 0x1f, RZ, 0xc0, !PT ;  /* 0x0000001f07ff7812 */ /* 0x000fc600078cc0ff */
[----:B------:R-:W-:-:S05]  /*03e0*/  VIADD R8, R8, 0xffffff80 ;  /* 0xffffff8008087836 */ /* 0x000fca0000000000 */
[----:B------:R-:W-:-:S04]  /*03f0*/  SHF.R.U32.HI R8, RZ, 0x5, R8 ;  /* 0x00000005ff087819 */ /* 0x000fc80000011608 */
[----:B------:R-:W-:-:S04]  /*0400*/  LEA R11, -R8, RZ, 0x2 ;  /* 0x000000ff080b7211 */ /* 0x000fc800078e11ff */
[C---:B------:R-:W-:Y:S02]  /*0410*/  ISETP.EQ.AND P3, PT, R11.reuse, -0x18, PT ;  /* 0xffffffe80b00780c */ /* 0x040fe40003f62270 */
[C---:B------:R-:W-:Y:S02]  /*0420*/  ISETP.EQ.AND P4, PT, R11.reuse, -0x14, PT ;  /* 0xffffffec0b00780c */ /* 0x040fe40003f82270 */
[C---:B------:R-:W-:Y:S02]  /*0430*/  ISETP.EQ.AND P2, PT, R11.reuse, -0x10, PT ;  /* 0xfffffff00b00780c */ /* 0x040fe40003f42270 */
[C---:B------:R-:W-:Y:S02]  /*0440*/  ISETP.EQ.AND P1, PT, R11.reuse, -0xc, PT ;  /* 0xfffffff40b00780c */ /* 0x040fe40003f22270 */
[C---:B------:R-:W-:Y:S02]  /*0450*/  ISETP.EQ.AND P0, PT, R11.reuse, -0x8, PT ;  /* 0xfffffff80b00780c */ /* 0x040fe40003f02270 */
[----:B------:R-:W-:-:S03]  /*0460*/  ISETP.EQ.AND P5, PT, R11, RZ, PT ;  /* 0x000000ff0b00720c */ /* 0x000fc60003fa2270 */
[--C-:B------:R-:W-:Y:S01]  /*0470*/  @P3 IMAD.MOV.U32 R8, RZ, RZ, R5.reuse ;  /* 0x000000ffff083224 */ /* 0x100fe200078e0005 */
[C---:B------:R-:W-:Y:S01]  /*0480*/  ISETP.EQ.AND P3, PT, R11.reuse, -0x4, PT ;  /* 0xfffffffc0b00780c */ /* 0x040fe20003f62270 */
[----:B------:R-:W-:Y:S02]  /*0490*/  @P4 IMAD.MOV.U32 R9, RZ, RZ, R5 ;  /* 0x000000ffff094224 */ /* 0x000fe400078e0005 */
[--C-:B------:R-:W-:Y:S01]  /*04a0*/  @P4 IMAD.MOV.U32 R8, RZ, RZ, R14.reuse ;  /* 0x000000ffff084224 */ /* 0x100fe200078e000e */
[----:B------:R-:W-:Y:S01]  /*04b0*/  ISETP.EQ.AND P4, PT, R11, 0x4, PT ;  /* 0x000000040b00780c */ /* 0x000fe20003f82270 */
[----:B------:R-:W-:Y:S01]  /*04c0*/  @P2 IMAD.MOV.U32 R9, RZ, RZ, R14 ;  /* 0x000000ffff092224 */ /* 0x000fe200078e000e */
[----:B------:R-:W-:Y:S01]  /*04d0*/  @P2 MOV R8, R15 ;  /* 0x0000000f00082202 */ /* 0x000fe20000000f00 */
[----:B------:R-:W-:Y:S02]  /*04e0*/  @P1 IMAD.MOV.U32 R8, RZ, RZ, R16 ;  /* 0x000000ffff081224 */ /* 0x000fe400078e0010 */
[----:B------:R-:W-:-:S02]  /*04f0*/  @P0 IMAD.MOV.U32 R8, RZ, RZ, R12 ;  /* 0x000000ffff080224 */ /* 0x000fc400078e000c */
[----:B------:R-:W-:Y:S02]  /*0500*/  @P1 IMAD.MOV.U32 R9, RZ, RZ, R15 ;  /* 0x000000ffff091224 */ /* 0x000fe400078e000f */
[--C-:B------:R-:W-:Y:S02]  /*0510*/  @P3 IMAD.MOV.U32 R8, RZ, RZ, R13.reuse ;  /* 0x000000ffff083224 */ /* 0x100fe400078e000d */
[----:B------:R-:W-:Y:S02]  /*0520*/  @P5 IMAD.MOV.U32 R8, RZ, RZ, R6 ;  /* 0x000000ffff085224 */ /* 0x000fe400078e0006 */
[----:B------:R-:W-:Y:S01]  /*0530*/  @P0 IMAD.MOV.U32 R9, RZ, RZ, R16 ;  /* 0x000000ffff090224 */ /* 0x000fe200078e0010 */
[----:B------:R-:W-:Y:S01]  /*0540*/  @P3 MOV R9, R12 ;  /* 0x0000000c00093202 */ /* 0x000fe20000000f00 */
[----:B------:R-:W-:Y:S01]  /*0550*/  @P5 IMAD.MOV.U32 R9, RZ, RZ, R13 ;  /* 0x000000ffff095224 */ /* 0x000fe200078e000d */
[----:B------:R-:W-:Y:S01]  /*0560*/  MOV R10, R8 ;  /* 0x00000008000a7202 */ /* 0x000fe20000000f00 */
[----:B------:R-:W-:Y:S01]  /*0570*/  @P4 IMAD.MOV.U32 R9, RZ, RZ, R6 ;  /* 0x000000ffff094224 */ /* 0x000fe200078e0006 */
[----:B------:R-:W-:Y:S06]  /*0580*/  @!P6 BRA `(.L_x_4) ;  /* 0x00000000002ce947 */ /* 0x000fec0003800000 */
[----:B------:R-:W-:Y:S01]  /*0590*/  @P2 IMAD.MOV.U32 R8, RZ, RZ, R5 ;  /* 0x000000ffff082224 */ /* 0x000fe200078e0005 */
[----:B------:R-:W-:Y:S01]  /*05a0*/  LOP3.LUT R7, R7, 0x1f, RZ, 0xc0, !PT ;  /* 0x0000001f07077812 */ /* 0x000fe200078ec0ff */
[----:B------:R-:W-:Y:S02]  /*05b0*/  @P1 IMAD.MOV.U32 R8, RZ, RZ, R14 ;  /* 0x000000ffff081224 */ /* 0x000fe400078e000e */
[----:B------:R-:W-:Y:S01]  /*05c0*/  @P0 IMAD.MOV.U32 R8, RZ, RZ, R15 ;  /* 0x000000ffff080224 */ /* 0x000fe200078e000f */
[----:B------:R-:W-:Y:S01]  /*05d0*/  ISETP.EQ.AND P0, PT, R11, 0x8, PT ;  /* 0x000000080b00780c */ /* 0x000fe20003f02270 */
[----:B------:R-:W-:Y:S01]  /*05e0*/  @P3 IMAD.MOV.U32 R8, RZ, RZ, R16 ;  /* 0x000000ffff083224 */ /* 0x000fe200078e0010 */
[----:B------:R-:W-:Y:S01]  /*05f0*/  @P5 MOV R8, R12 ;  /* 0x0000000c00085202 */ /* 0x000fe20000000f00 */
[----:B------:R-:W-:Y:S01]  /*0600*/  @P4 IMAD.MOV.U32 R8, RZ, RZ, R13 ;  /* 0x000000ffff084224 */ /* 0x000fe200078e000d */
[----:B------:R-:W-:-:S09]  /*0610*/  SHF.L.W.U32.HI R10, R9, R7, R10 ;  /* 0x00000007090a7219 */ /* 0x000fd20000010e0a */
[----:B------:R-:W-:-:S05]  /*0620*/  @P0 IMAD.MOV.U32 R8, RZ, RZ, R6 ;  /* 0x000000ffff080224 */ /* 0x000fca00078e0006 */
[----:B------:R-:W-:-:S07]  /*0630*/  SHF.L.W.U32.HI R9, R8, R7, R9 ;  /* 0x0000000708097219 */ /* 0x000fce0000010e09 */
.L_x_4:
[----:B------:R-:W-:Y:S05]  /*0640*/  BSYNC.RECONVERGENT B1 ;  /* 0x0000000000017941 */ /* 0x000fea0003800200 */
.L_x_3:
[C-C-:B------:R-:W-:Y:S01]  /*0650*/  SHF.L.W.U32.HI R11, R9.reuse, 0x2, R10.reuse ;  /* 0x00000002090b7819 */ /* 0x140fe20000010e0a */
[----:B------:R-:W-:Y:S01]  /*0660*/  IMAD.SHL.U32 R9, R9, 0x4, RZ ;  /* 0x0000000409097824 */ /* 0x000fe200078e00ff */
[----:B------:R-:W-:Y:S01]  /*0670*/  UMOV UR6, 0x54442d19 ;  /* 0x54442d1900067882 */ /* 0x000fe20000000000 */
[----:B------:R-:W-:Y:S01]  /*0680*/  UMOV UR7, 0x3bf921fb ;  /* 0x3bf921fb00077882 */ /* 0x000fe20000000000 */
[----:B------:R-:W-:Y:S02]  /*0690*/  SHF.R.S32.HI R6, RZ, 0x1f, R11 ;  /* 0x0000001fff067819 */ /* 0x000fe4000001140b */
[----:B------:R-:W-:Y:S02]  /*06a0*/  SHF.R.U32.HI R10, RZ, 0x1e, R10 ;  /* 0x0000001eff0a7819 */ /* 0x000fe4000001160a */
[C---:B------:R-:W-:Y:S02]  /*06b0*/  LOP3.LUT R8, R6.reuse, R9, RZ, 0x3c, !PT ;  /* 0x0000000906087212 */ /* 0x040fe400078e3cff */
[----:B------:R-:W-:-:S02]  /*06c0*/  LOP3.LUT R9, R6, R11, RZ, 0x3c, !PT ;  /* 0x0000000b06097212 */ /* 0x000fc400078e3cff */
[----:B------:R-:W-:Y:S02]  /*06d0*/  ISETP.GE.AND P0, PT, R0, RZ, PT ;  /* 0x000000ff0000720c */ /* 0x000fe40003f06270 */
[----:B------:R-:W0:Y:S01]  /*06e0*/  I2F.F64.S64 R6, R8 ;  /* 0x0000000800067312 */ /* 0x000e220000301c00 */
[C---:B------:R-:W-:Y:S02]  /*06f0*/  LOP3.LUT R0, R11.reuse, R0, RZ, 0x3c, !PT ;  /* 0x000000000b007212 */ /* 0x040fe400078e3cff */
[----:B------:R-:W-:Y:S02]  /*0700*/  LEA.HI R10, R11, R10, RZ, 0x1 ;  /* 0x0000000a0b0a7211 */ /* 0x000fe400078f08ff */
[----:B------:R-:W-:-:S03]  /*0710*/  ISETP.GE.AND P1, PT, R0, RZ, PT ;  /* 0x000000ff0000720c */ /* 0x000fc60003f26270 */
[----:B------:R-:W-:-:S05]  /*0720*/  IMAD.MOV R0, RZ, RZ, -R10 ;  /* 0x000000ffff007224 */ /* 0x000fca00078e0a0a */
[----:B------:R-:W-:Y:S01]  /*0730*/  @!P0 MOV R10, R0 ;  /* 0x00000000000a8202 */ /* 0x000fe20000000f00 */
[----:B0-----:R-:W-:-:S10]  /*0740*/  DMUL R6, R6, UR6 ;  /* 0x0000000606067c28 */ /* 0x001fd40008000000 */
[----:B------:R-:W0:Y:S02]  /*0750*/  F2F.F32.F64 R6, R6 ;  /* 0x0000000600067310 */ /* 0x000e240000301000 */
[----:B0-----:R-:W-:-:S07]  /*0760*/  FSEL R8, -R6, R6, !P1 ;  /* 0x0000000606087208 */ /* 0x001fce0004800100 */
.L_x_1:
[----:B0-----:R-:W-:Y:S05]  /*0770*/  BSYNC.RECONVERGENT B0 ;  /* 0x0000000000007941 */ /* 0x001fea0003800200 */
.L_x_0:
[----:B------:R-:W-:Y:S02]  /*0780*/  IMAD.MOV.U32 R0, RZ, RZ, 0x37cbac00 ;  /* 0x37cbac00ff007424 */ /* 0x000fe400078e00ff */
[----:B------:R-:W-:Y:S01]  /*0790*/  FMUL R7, R8, R8 ;  /* 0x0000000808077220 */ /* 0x000fe20000400000 */
[C---:B------:R-:W-:Y:S01]  /*07a0*/  LOP3.LUT R6, R10.reuse, 0x1, RZ, 0xc0, !PT ;  /* 0x000000010a067812 */ /* 0x040fe200078ec0ff */
[----:B------:R-:W-:Y:S01]  /*07b0*/  IMAD.MOV.U32 R18, RZ, RZ, 0x3d2aaabb ;  /* 0x3d2aaabbff127424 */ /* 0x000fe200078e00ff */
[----:B------:R-:W-:Y:S01]  /*07c0*/  LOP3.LUT P1, RZ, R10, 0x2, RZ, 0xc0, !PT ;  /* 0x000000020aff7812 */ /* 0x000fe2000782c0ff */
[----:B------:R-:W-:Y:S01]  /*07d0*/  FFMA R0, R7, R0, -0.0013887860113754868507 ;  /* 0xbab607ed07007423 */ /* 0x000fe20000000000 */
[----:B------:R-:W-:Y:S01]  /*07e0*/  ISETP.NE.U32.AND P0, PT, R6, 0x1, PT ;  /* 0x000000010600780c */ /* 0x000fe20003f05070 */
[----:B------:R-:W-:Y:S01]  /*07f0*/  IMAD.MOV.U32 R11, RZ, RZ, 0x3effffff ;  /* 0x3effffffff0b7424 */ /* 0x000fe200078e00ff */
[----:B------:R-:W-:Y:S02]  /*0800*/  UIADD3 UR4, UPT, UPT, UR4, 0x1, URZ ;  /* 0x0000000104047890 */ /* 0x000fe4000fffe0ff */
[----:B------:R-:W-:-:S02]  /*0810*/  FSEL R6, R0, -0.00019574658654164522886, !P0 ;  /* 0xb94d415300067808 */ /* 0x000fc40004000000 */
[----:B------:R-:W-:Y:S01]  /*0820*/  FSEL R18, R18, 0.0083327032625675201416, !P0 ;  /* 0x3c0885e412127808 */ /* 0x000fe20004000000 */
[----:B------:R-:W-:Y:S01]  /*0830*/  UISETP.NE.AND UP0, UPT, UR4, 0x3e8, UPT ;  /* 0x000003e80400788c */ /* 0x000fe2000bf05270 */
[----:B------:R-:W-:Y:S02]  /*0840*/  FSEL R0, R8, 1, P0 ;  /* 0x3f80000008007808 */ /* 0x000fe40000000000 */
[----:B------:R-:W-:Y:S01]  /*0850*/  FSEL R11, -R11, -0.16666662693023681641, !P0 ;  /* 0xbe2aaaa80b0b7808 */ /* 0x000fe20004000100 */
[C---:B------:R-:W-:Y:S02]  /*0860*/  FFMA R6, R7.reuse, R6, R18 ;  /* 0x0000000607067223 */ /* 0x040fe40000000012 */
[C---:B------:R-:W-:Y:S02]  /*0870*/  FFMA R9, R7.reuse, R0, RZ ;  /* 0x0000000007097223 */ /* 0x040fe400000000ff */
[----:B------:R-:W-:-:S04]  /*0880*/  FFMA R6, R7, R6, R11 ;  /* 0x0000000607067223 */ /* 0x000fc8000000000b */
[----:B------:R-:W-:-:S04]  /*0890*/  FFMA R9, R9, R6, R0 ;  /* 0x0000000609097223 */ /* 0x000fc80000000000 */
[----:B------:R-:W-:-:S04]  /*08a0*/  @P1 FADD R9, RZ, -R9 ;  /* 0x80000009ff091221 */ /* 0x000fc80000000000 */
[----:B------:R-:W-:Y:S01]  /*08b0*/  FADD R2, R9, R2 ;  /* 0x0000000209027221 */ /* 0x000fe20000000000 */
[----:B------:R-:W-:Y:S06]  /*08c0*/  BRA.U UP0, `(.L_x_5) ;  /* 0xfffffff500fc7547 */ /* 0x000fec000b83ffff */
[----:B------:R-:W0:Y:S02]  /*08d0*/  LDC.64 R4, c[0x0][0x380] ;  /* 0x0000e000ff047b82 */ /* 0x000e240000000a00 */
[----:B0-----:R-:W-:-:S05]  /*08e0*/  IMAD.WIDE R4, R3, 0x4, R4 ;  /* 0x0000000403047825 */ /* 0x001fca00078e0204 */
[----:B------:R-:W-:Y:S01]  /*08f0*/  STG.E desc[UR8][R4.64], R2 ;  /* 0x0000000204007986 */ /* 0x000fe2000c101908 */
[----:B------:R-:W-:Y:S05]  /*0900*/  EXIT ;  /* 0x000000000000794d */ /* 0x000fea0003800000 */
.L_x_6:
[----:B------:R-:W-:-:S00]  /*0910*/  BRA `(.L_x_6) ;  /* 0xfffffffc00fc7947 */ /* 0x000fc0000383ffff */
[----:B------:R-:W-:-:S00]  /*0920*/  NOP ;  /* 0x0000000000007918 */ /* 0x000fc00000000000 */
        /* <DEDUP_REMOVED lines=13> */
.L_x_7:


//--------------------- .nv.global.init           --------------------------
	.section	.nv.global.init,"aw",@progbits
	.align	4
.nv.global.init:
	.type		__cudart_i2opi_f,@object
	.size		__cudart_i2opi_f,(.L_0 - __cudart_i2opi_f)
__cudart_i2opi_f:
        /*0000*/ 	.byte	0x41, 0x90, 0x43, 0x3c, 0x99, 0x95, 0x62, 0xdb, 0xc0, 0xdd, 0x34, 0xf5, 0xd1, 0x57, 0x27, 0xfc
        /*0010*/ 	.byte	0x29, 0x15, 0x44, 0x4e, 0x6e, 0x83, 0xf9, 0xa2
.L_0:


//--------------------- .nv.shared.reserved.0     --------------------------
	.section	.nv.shared.reserved.0,"aw",@nobits
	.weak		__nv_reservedSMEM_offset_0_alias
	.size		__nv_reservedSMEM_offset_0_alias, 0, 64
	.other		__nv_reservedSMEM_offset_0_alias,@"STO_CUDA_RESERVED_SHARED STV_DEFAULT"
__nv_reservedSMEM_offset_0_alias:
	.zero		0
	.zero		64


//--------------------- .nv.constant0._Z11simple_testPfi --------------------------
	.section	.nv.constant0._Z11simple_testPfi,"a",@progbits
	.sectionflags	@""
	.align	4
.nv.constant0._Z11simple_testPfi:
	.zero		908


//--------------------- SYMBOLS --------------------------

	.type		.nv.reservedSmem.offset0,@object
	.size		.nv.reservedSmem.offset0,0x4
